//
// Generated by NVIDIA NVVM Compiler
//
// Compiler Build ID: CL-36424714
// Cuda compilation tools, release 13.0, V13.0.88
// Based on NVVM 20.0.0
//

.version 9.0
.target sm_100
.address_size 64

	// .globl	reduce
// _ZZ6reduceE5sdata has been demoted

.visible .entry reduce(
	.param .u64 .ptr .align 1 reduce_param_0,
	.param .u64 reduce_param_1,
	.param .u64 .ptr .align 1 reduce_param_2
)
{
	.reg .pred 	%p<15>;
	.reg .b32 	%r<47>;
	.reg .b64 	%rd<18>;
	// demoted variable
	.shared .align 4 .b8 _ZZ6reduceE5sdata[4096];
	ld.param.u64 	%rd7, [reduce_param_0];
	ld.param.u64 	%rd8, [reduce_param_1];
	ld.param.u64 	%rd9, [reduce_param_2];
	mov.u32 	%r1, %tid.x;
	cvt.u64.u32 	%rd10, %r1;
	mov.u32 	%r2, %ctaid.x;
	mul.wide.u32 	%rd11, %r2, 2048;
	or.b64  	%rd17, %rd11, %rd10;
	setp.ge.u64 	%p1, %rd17, %rd8;
	mov.b32 	%r40, 0;
	@%p1 bra 	$L__BB0_5;
	mov.u32 	%r20, %nctaid.x;
	mul.wide.u32 	%rd2, %r20, 2048;
	cvta.to.global.u64 	%rd3, %rd7;
	mov.b32 	%r40, 0;
$L__BB0_2:
	shl.b64 	%rd12, %rd17, 2;
	add.s64 	%rd5, %rd3, %rd12;
	ld.global.u32 	%r21, [%rd5];
	add.s32 	%r40, %r21, %r40;
	add.s64 	%rd13, %rd17, 1024;
	setp.ge.u64 	%p2, %rd13, %rd8;
	@%p2 bra 	$L__BB0_4;
	ld.global.u32 	%r22, [%rd5+4096];
	add.s32 	%r40, %r22, %r40;
$L__BB0_4:
	add.s64 	%rd17, %rd17, %rd2;
	setp.lt.u64 	%p3, %rd17, %rd8;
	@%p3 bra 	$L__BB0_2;
$L__BB0_5:
	shl.b32 	%r23, %r1, 2;
	mov.u32 	%r24, _ZZ6reduceE5sdata;
	add.s32 	%r8, %r24, %r23;
	st.shared.u32 	[%r8], %r40;
	bar.sync 	0;
	setp.gt.u32 	%p4, %r1, 511;
	@%p4 bra 	$L__BB0_7;
	ld.shared.u32 	%r25, [%r8+2048];
	add.s32 	%r40, %r25, %r40;
	st.shared.u32 	[%r8], %r40;
$L__BB0_7:
	bar.sync 	0;
	setp.gt.u32 	%p5, %r1, 255;
	@%p5 bra 	$L__BB0_9;
	ld.shared.u32 	%r26, [%r8+1024];
	add.s32 	%r40, %r26, %r40;
	st.shared.u32 	[%r8], %r40;
$L__BB0_9:
	bar.sync 	0;
	setp.gt.u32 	%p6, %r1, 127;
	@%p6 bra 	$L__BB0_11;
	ld.shared.u32 	%r27, [%r8+512];
	add.s32 	%r40, %r27, %r40;
	st.shared.u32 	[%r8], %r40;
$L__BB0_11:
	bar.sync 	0;
	setp.gt.u32 	%p7, %r1, 63;
	@%p7 bra 	$L__BB0_13;
	ld.shared.u32 	%r28, [%r8+256];
	add.s32 	%r40, %r28, %r40;
	st.shared.u32 	[%r8], %r40;
$L__BB0_13:
	bar.sync 	0;
	setp.gt.u32 	%p8, %r1, 31;
	@%p8 bra 	$L__BB0_16;
	ld.shared.u32 	%r29, [%r8+128];
	add.s32 	%r30, %r29, %r40;
	shfl.sync.down.b32	%r31|%p9, %r30, 16, 31, -1;
	add.s32 	%r32, %r31, %r30;
	shfl.sync.down.b32	%r33|%p10, %r32, 8, 31, -1;
	add.s32 	%r34, %r33, %r32;
	shfl.sync.down.b32	%r35|%p11, %r34, 4, 31, -1;
	add.s32 	%r36, %r35, %r34;
	shfl.sync.down.b32	%r37|%p12, %r36, 2, 31, -1;
	add.s32 	%r38, %r37, %r36;
	shfl.sync.down.b32	%r39|%p13, %r38, 1, 31, -1;
	add.s32 	%r17, %r39, %r38;
	setp.ne.s32 	%p14, %r1, 0;
	@%p14 bra 	$L__BB0_16;
	cvta.to.global.u64 	%rd14, %rd9;
	mul.wide.u32 	%rd15, %r2, 4;
	add.s64 	%rd16, %rd14, %rd15;
	st.global.u32 	[%rd16], %r17;
$L__BB0_16:
	ret;

}


// ===== COMPILED SASS (sm_100) =====

	.target	sm_100

	.elftype	@"ET_EXEC"


//--------------------- .note.nv.tkinfo           --------------------------
	.section	.note.nv.tkinfo,"",@"SHT_NOTE"
	.sectionflags	@"SHF_NOTE_NV_TKINFO"
	.tkinfo
        /*0018*/ 	.word	0x00000002
        /*0030*/ 	.string	""
        /*0030*/ 	.string	"ptxas"
        /*0030*/ 	.string	"Cuda compilation tools, release 13.0, V13.0.88"
        /*0030*/ 	.string	"Build cuda_13.0.r13.0/compiler.36424714_0"
        /*0030*/ 	.string	"-arch sm_100 -m 64 "



//--------------------- .note.nv.cuinfo           --------------------------
	.section	.note.nv.cuinfo,"",@"SHT_NOTE"
	.sectionflags	@"SHF_NOTE_NV_CUINFO"
        /*0018*/ 	.short	0x0002
        /*001a*/ 	.short	0x0064
        /*001c*/ 	.short	0x0082
	.zero		2


//--------------------- .nv.info                  --------------------------
	.section	.nv.info,"",@"SHT_CUDA_INFO"
	.align	4


	//----- nvinfo : EIATTR_REGCOUNT
	.align		4
        /*0000*/ 	.byte	0x04, 0x2f
        /*0002*/ 	.short	(.L_1 - .L_0)
	.align		4
.L_0:
        /*0004*/ 	.word	index@(reduce)
        /*0008*/ 	.word	0x0000000d


	//----- nvinfo : EIATTR_FRAME_SIZE
	.align		4
.L_1:
        /*000c*/ 	.byte	0x04, 0x11
        /*000e*/ 	.short	(.L_3 - .L_2)
	.align		4
.L_2:
        /*0010*/ 	.word	index@(reduce)
        /*0014*/ 	.word	0x00000000


	//----- nvinfo : EIATTR_MIN_STACK_SIZE
	.align		4
.L_3:
        /*0018*/ 	.byte	0x04, 0x12
        /*001a*/ 	.short	(.L_5 - .L_4)
	.align		4
.L_4:
        /*001c*/ 	.word	index@(reduce)
        /*0020*/ 	.word	0x00000000
.L_5:


//--------------------- .nv.compat                --------------------------
	.section	.nv.compat,"",@"SHT_CUDA_COMPAT_INFO"
	.align	4
        /*0000*/ 	.byte	0x02, 0x09, 0x00, 0x00, 0x02, 0x02, 0x01, 0x00, 0x02, 0x05, 0x05, 0x00, 0x03, 0x07, 0x01, 0x01
        /*0010*/ 	.byte	0x02, 0x03, 0x00, 0x00, 0x02, 0x06, 0x01, 0x00, 0x04, 0x0b, 0x08, 0x00, 0x09, 0x00, 0x00, 0x00
        /*0020*/ 	.byte	0x00, 0x00, 0x00, 0x00


//--------------------- .nv.info.reduce           --------------------------
	.section	.nv.info.reduce,"",@"SHT_CUDA_INFO"
	.sectionflags	@""
	.align	4


	//----- nvinfo : EIATTR_CUDA_API_VERSION
	.align		4
        /*0000*/ 	.byte	0x04, 0x37
        /*0002*/ 	.short	(.L_7 - .L_6)
.L_6:
        /*0004*/ 	.word	0x00000082


	//----- nvinfo : EIATTR_KPARAM_INFO
	.align		4
.L_7:
        /*0008*/ 	.byte	0x04, 0x17
        /*000a*/ 	.short	(.L_9 - .L_8)
.L_8:
        /*000c*/ 	.word	0x00000000
        /*0010*/ 	.short	0x0002
        /*0012*/ 	.short	0x0010
        /*0014*/ 	.byte	0x00, 0xf5, 0x21, 0x00


	//----- nvinfo : EIATTR_KPARAM_INFO
	.align		4
.L_9:
        /*0018*/ 	.byte	0x04, 0x17
        /*001a*/ 	.short	(.L_11 - .L_10)
.L_10:
        /*001c*/ 	.word	0x00000000
        /*0020*/ 	.short	0x0001
        /*0022*/ 	.short	0x0008
        /*0024*/ 	.byte	0x00, 0xf0, 0x21, 0x00


	//----- nvinfo : EIATTR_KPARAM_INFO
	.align		4
.L_11:
        /*0028*/ 	.byte	0x04, 0x17
        /*002a*/ 	.short	(.L_13 - .L_12)
.L_12:
        /*002c*/ 	.word	0x00000000
        /*0030*/ 	.short	0x0000
        /*0032*/ 	.short	0x0000
        /*0034*/ 	.byte	0x00, 0xf5, 0x21, 0x00


	//----- nvinfo : EIATTR_SPARSE_MMA_MASK
	.align		4
.L_13:
        /*0038*/ 	.byte	0x03, 0x50
        /*003a*/ 	.short	0x0000


	//----- nvinfo : EIATTR_MAXREG_COUNT
	.align		4
        /*003c*/ 	.byte	0x03, 0x1b
        /*003e*/ 	.short	0x00ff


	//----- nvinfo : EIATTR_NUM_BARRIERS
	.align		4
        /*0040*/ 	.byte	0x02, 0x4c
        /*0042*/ 	.byte	0x01
	.zero		1


	//----- nvinfo : EIATTR_MERCURY_ISA_VERSION
	.align		4
        /*0044*/ 	.byte	0x03, 0x5f
        /*0046*/ 	.short	0x0101


	//----- nvinfo : EIATTR_COOP_GROUP_MASK_REGIDS
	.align		4
        /*0048*/ 	.byte	0x04, 0x29
        /*004a*/ 	.short	(.L_15 - .L_14)


	//   ....[0]....
.L_14:
        /*004c*/ 	.word	0xffffffff


	//   ....[1]....
        /*0050*/ 	.word	0xffffffff


	//   ....[2]....
        /*0054*/ 	.word	0xffffffff


	//   ....[3]....
        /*0058*/ 	.word	0xffffffff


	//   ....[4]....
        /*005c*/ 	.word	0xffffffff


	//----- nvinfo : EIATTR_COOP_GROUP_INSTR_OFFSETS
	.align		4
.L_15:
        /*0060*/ 	.byte	0x04, 0x28
        /*0062*/ 	.short	(.L_17 - .L_16)


	//   ....[0]....
.L_16:
        /*0064*/ 	.word	0x000003f0


	//   ....[1]....
        /*0068*/ 	.word	0x00000410


	//   ....[2]....
        /*006c*/ 	.word	0x00000430


	//   ....[3]....
        /*0070*/ 	.word	0x00000450


	//   ....[4]....
        /*0074*/ 	.word	0x00000470


	//----- nvinfo : EIATTR_VRC_CTA_INIT_COUNT
	.align		4
.L_17:
        /*0078*/ 	.byte	0x02, 0x4a
	.zero		1
	.zero		1


	//----- nvinfo : EIATTR_EXIT_INSTR_OFFSETS
	.align		4
        /*007c*/ 	.byte	0x04, 0x1c
        /*007e*/ 	.short	(.L_19 - .L_18)


	//   ....[0]....
.L_18:
        /*0080*/ 	.word	0x000003b0


	//   ....[1]....
        /*0084*/ 	.word	0x00000480


	//   ....[2]....
        /*0088*/ 	.word	0x000004d0


	//----- nvinfo : EIATTR_CRS_STACK_SIZE
	.align		4
.L_19:
        /*008c*/ 	.byte	0x04, 0x1e
        /*008e*/ 	.short	(.L_21 - .L_20)
.L_20:
        /*0090*/ 	.word	0x00000000


	//----- nvinfo : EIATTR_CBANK_PARAM_SIZE
	.align		4
.L_21:
        /*0094*/ 	.byte	0x03, 0x19
        /*0096*/ 	.short	0x0018


	//----- nvinfo : EIATTR_PARAM_CBANK
	.align		4
        /*0098*/ 	.byte	0x04, 0x0a
        /*009a*/ 	.short	(.L_23 - .L_22)
	.align		4
.L_22:
        /*009c*/ 	.word	index@(.nv.constant0.reduce)
        /*00a0*/ 	.short	0x0380
        /*00a2*/ 	.short	0x0018


	//----- nvinfo : EIATTR_SW_WAR
	.align		4
.L_23:
        /*00a4*/ 	.byte	0x04, 0x36
        /*00a6*/ 	.short	(.L_25 - .L_24)
.L_24:
        /*00a8*/ 	.word	0x00000008
.L_25:


//--------------------- .nv.callgraph             --------------------------
	.section	.nv.callgraph,"",@"SHT_CUDA_CALLGRAPH"
	.align	4
	.sectionentsize	8
	.align		4
        /*0000*/ 	.word	0x00000000
	.align		4
        /*0004*/ 	.word	0xffffffff
	.align		4
        /*0008*/ 	.word	0x00000000
	.align		4
        /*000c*/ 	.word	0xfffffffe
	.align		4
        /*0010*/ 	.word	0x00000000
	.align		4
        /*0014*/ 	.word	0xfffffffd
	.align		4
        /*0018*/ 	.word	0x00000000
	.align		4
        /*001c*/ 	.word	0xfffffffc


//--------------------- .text.reduce              --------------------------
	.section	.text.reduce,"ax",@progbits
	.align	128
        .global         reduce
        .type           reduce,@function
        .size           reduce,(.L_x_4 - reduce)
        .other          reduce,@"STO_CUDA_ENTRY STV_DEFAULT"
reduce:
.text.reduce:
[----:B------:R-:W-:Y:S01]  /*0000*/  LDC R1, c[0x0][0x37c] ;  /* 0x0000df00ff017b82 */ /* 0x000fe20000000800 */
[----:B------:R-:W0:Y:S01]  /*0010*/  S2R R0, SR_CTAID.X ;  /* 0x0000000000007919 */ /* 0x000e220000002500 */
[----:B------:R-:W1:Y:S01]  /*0020*/  LDCU.64 UR4, c[0x0][0x388] ;  /* 0x00007100ff0477ac */ /* 0x000e620008000a00 */
[----:B------:R-:W-:Y:S01]  /*0030*/  BSSY.RECONVERGENT B0, `(.L_x_0) ;  /* 0x000001b000007945 */ /* 0x000fe20003800200 */
[----:B------:R-:W-:Y:S01]  /*0040*/  IMAD.MOV.U32 R3, RZ, RZ, RZ ;  /* 0x000000ffff037224 */ /* 0x000fe200078e00ff */
[----:B------:R-:W2:Y:S01]  /*0050*/  S2R R2, SR_TID.X ;  /* 0x0000000000027919 */ /* 0x000ea20000002100 */
[----:B------:R-:W3:Y:S01]  /*0060*/  LDCU.64 UR6, c[0x0][0x358] ;  /* 0x00006b00ff0677ac */ /* 0x000ee20008000a00 */
[----:B------:R-:W4:Y:S01]  /*0070*/  LDCU.128 UR8, c[0x0][0x380] ;  /* 0x00007000ff0877ac */ /* 0x000f220008000c00 */
[----:B0-----:R-:W-:-:S03]  /*0080*/  IMAD.WIDE.U32 R4, R0, 0x800, RZ ;  /* 0x0000080000047825 */ /* 0x001fc600078e00ff */
[----:B--2---:R-:W-:-:S04]  /*0090*/  LOP3.LUT R6, R4, R2, RZ, 0xfc, !PT ;  /* 0x0000000204067212 */ /* 0x004fc800078efcff */
[----:B-1----:R-:W-:-:S04]  /*00a0*/  ISETP.GE.U32.AND P0, PT, R6, UR4, PT ;  /* 0x0000000406007c0c */ /* 0x002fc8000bf06070 */
[----:B------:R-:W-:-:S13]  /*00b0*/  ISETP.GE.U32.AND.EX P0, PT, R5, UR5, PT, P0 ;  /* 0x0000000505007c0c */ /* 0x000fda000bf06100 */
[----:B---34-:R-:W-:Y:S05]  /*00c0*/  @P0 BRA `(.L_x_1) ;  /* 0x0000000000440947 */ /* 0x018fea0003800000 */
[----:B------:R-:W0:Y:S01]  /*00d0*/  LDC R9, c[0x0][0x370] ;  /* 0x0000dc00ff097b82 */ /* 0x000e220000000800 */
[----:B------:R-:W-:Y:S02]  /*00e0*/  IMAD.MOV.U32 R4, RZ, RZ, R6 ;  /* 0x000000ffff047224 */ /* 0x000fe400078e0006 */
[----:B------:R-:W-:-:S07]  /*00f0*/  IMAD.MOV.U32 R3, RZ, RZ, RZ ;  /* 0x000000ffff037224 */ /* 0x000fce00078e00ff */
.L_x_2:
[----:B------:R-:W-:-:S04]  /*0100*/  IADD3 R6, P1, PT, R4, 0x400, RZ ;  /* 0x0000040004067810 */ /* 0x000fc80007f3e0ff */
[----:B------:R-:W-:Y:S01]  /*0110*/  ISETP.GE.U32.AND P0, PT, R6, UR10, PT ;  /* 0x0000000a06007c0c */ /* 0x000fe2000bf06070 */
[----:B------:R-:W-:Y:S01]  /*0120*/  IMAD.X R7, RZ, RZ, R5, P1 ;  /* 0x000000ffff077224 */ /* 0x000fe200008e0605 */
[----:B------:R-:W-:-:S04]  /*0130*/  LEA R6, P1, R4, UR8, 0x2 ;  /* 0x0000000804067c11 */ /* 0x000fc8000f8210ff */
[----:B------:R-:W-:Y:S02]  /*0140*/  ISETP.GE.U32.AND.EX P0, PT, R7, UR11, PT, P0 ;  /* 0x0000000b07007c0c */ /* 0x000fe4000bf06100 */
[----:B------:R-:W-:-:S05]  /*0150*/  LEA.HI.X R7, R4, UR9, R5, 0x2, P1 ;  /* 0x0000000904077c11 */ /* 0x000fca00088f1405 */
[----:B------:R-:W2:Y:S06]  /*0160*/  LDG.E R8, desc[UR6][R6.64] ;  /* 0x0000000606087981 */ /* 0x000eac000c1e1900 */
[----:B------:R-:W3:Y:S01]  /*0170*/  @!P0 LDG.E R10, desc[UR6][R6.64+0x1000] ;  /* 0x00100006060a8981 */ /* 0x000ee2000c1e1900 */
[----:B0-----:R-:W-:-:S03]  /*0180*/  IMAD.WIDE.U32 R4, R9, 0x800, R4 ;  /* 0x0000080009047825 */ /* 0x001fc600078e0004 */
[----:B------:R-:W-:-:S04]  /*0190*/  ISETP.GE.U32.AND P1, PT, R4, UR10, PT ;  /* 0x0000000a04007c0c */ /* 0x000fc8000bf26070 */
[----:B------:R-:W-:Y:S01]  /*01a0*/  ISETP.GE.U32.AND.EX P1, PT, R5, UR11, PT, P1 ;  /* 0x0000000b05007c0c */ /* 0x000fe2000bf26110 */
[----:B--2---:R-:W-:-:S05]  /*01b0*/  IMAD.IADD R3, R8, 0x1, R3 ;  /* 0x0000000108037824 */ /* 0x004fca00078e0203 */
[----:B---3--:R-:W-:-:S07]  /*01c0*/  @!P0 IADD3 R3, PT, PT, R3, R10, RZ ;  /* 0x0000000a03038210 */ /* 0x008fce0007ffe0ff */
[----:B------:R-:W-:Y:S05]  /*01d0*/  @!P1 BRA `(.L_x_2) ;  /* 0xfffffffc00c89947 */ /* 0x000fea000383ffff */
.L_x_1:
[----:B------:R-:W-:Y:S05]  /*01e0*/  BSYNC.RECONVERGENT B0 ;  /* 0x0000000000007941 */ /* 0x000fea0003800200 */
.L_x_0:
[----:B------:R-:W0:Y:S01]  /*01f0*/  S2UR UR5, SR_CgaCtaId ;  /* 0x00000000000579c3 */ /* 0x000e220000008800 */
[----:B------:R-:W-:Y:S01]  /*0200*/  UMOV UR4, 0x400 ;  /* 0x0000040000047882 */ /* 0x000fe20000000000 */
[C---:B------:R-:W-:Y:S01]  /*0210*/  ISETP.GT.U32.AND P0, PT, R2.reuse, 0x1ff, PT ;  /* 0x000001ff0200780c */ /* 0x040fe20003f04070 */
[----:B------:R-:W-:Y:S01]  /*0220*/  IMAD.MOV.U32 R7, RZ, RZ, R3 ;  /* 0x000000ffff077224 */ /* 0x000fe200078e0003 */
[----:B------:R-:W-:Y:S01]  /*0230*/  ISETP.GT.U32.AND P1, PT, R2, 0xff, PT ;  /* 0x000000ff0200780c */ /* 0x000fe20003f24070 */
[----:B0-----:R-:W-:-:S06]  /*0240*/  ULEA UR4, UR5, UR4, 0x18 ;  /* 0x0000000405047291 */ /* 0x001fcc000f8ec0ff */
[----:B------:R-:W-:-:S05]  /*0250*/  LEA R4, R2, UR4, 0x2 ;  /* 0x0000000402047c11 */ /* 0x000fca000f8e10ff */
[----:B------:R-:W-:Y:S01]  /*0260*/  STS [R4], R3 ;  /* 0x0000000304007388 */ /* 0x000fe20000000800 */
[----:B------:R-:W-:Y:S06]  /*0270*/  BAR.SYNC.DEFER_BLOCKING 0x0 ;  /* 0x0000000000007b1d */ /* 0x000fec0000010000 */
[----:B------:R-:W0:Y:S02]  /*0280*/  @!P0 LDS R5, [R4+0x800] ;  /* 0x0008000004058984 */ /* 0x000e240000000800 */
[----:B0-----:R-:W-:-:S05]  /*0290*/  @!P0 IMAD.IADD R7, R5, 0x1, R7 ;  /* 0x0000000105078824 */ /* 0x001fca00078e0207 */
[----:B------:R-:W-:Y:S01]  /*02a0*/  @!P0 STS [R4], R7 ;  /* 0x0000000704008388 */ /* 0x000fe20000000800 */
[----:B------:R-:W-:Y:S01]  /*02b0*/  BAR.SYNC.DEFER_BLOCKING 0x0 ;  /* 0x0000000000007b1d */ /* 0x000fe20000010000 */
[----:B------:R-:W-:-:S05]  /*02c0*/  ISETP.GT.U32.AND P0, PT, R2, 0x7f, PT ;  /* 0x0000007f0200780c */ /* 0x000fca0003f04070 */
        /* <DEDUP_REMOVED lines=11> */
[----:B0-----:R-:W-:-:S05]  /*0380*/  @!P1 IADD3 R7, PT, PT, R3, R7, RZ ;  /* 0x0000000703079210 */ /* 0x001fca0007ffe0ff */
[----:B------:R0:W-:Y:S01]  /*0390*/  @!P1 STS [R4], R7 ;  /* 0x0000000704009388 */ /* 0x0001e20000000800 */
[----:B------:R-:W-:Y:S06]  /*03a0*/  BAR.SYNC.DEFER_BLOCKING 0x0 ;  /* 0x0000000000007b1d */ /* 0x000fec0000010000 */
[----:B------:R-:W-:Y:S05]  /*03b0*/  @P0 EXIT ;  /* 0x000000000000094d */ /* 0x000fea0003800000 */
[----:B0-----:R-:W0:Y:S01]  /*03c0*/  LDS R4, [R4+0x80] ;  /* 0x0000800004047984 */ /* 0x001e220000000800 */
[----:B------:R-:W-:Y:S01]  /*03d0*/  ISETP.NE.AND P0, PT, R2, RZ, PT ;  /* 0x000000ff0200720c */ /* 0x000fe20003f05270 */
[----:B0-----:R-:W-:-:S05]  /*03e0*/  IMAD.IADD R3, R4, 0x1, R7 ;  /* 0x0000000104037824 */ /* 0x001fca00078e0207 */
[----:B------:R-:W0:Y:S02]  /*03f0*/  SHFL.DOWN PT, R6, R3, 0x10, 0x1f ;  /* 0x0a001f0003067f89 */ /* 0x000e2400000e0000 */
[----:B0-----:R-:W-:-:S05]  /*0400*/  IMAD.IADD R6, R3, 0x1, R6 ;  /* 0x0000000103067824 */ /* 0x001fca00078e0206 */
[----:B------:R-:W0:Y:S02]  /*0410*/  SHFL.DOWN PT, R5, R6, 0x8, 0x1f ;  /* 0x09001f0006057f89 */ /* 0x000e2400000e0000 */
[----:B0-----:R-:W-:-:S05]  /*0420*/  IMAD.IADD R5, R6, 0x1, R5 ;  /* 0x0000000106057824 */ /* 0x001fca00078e0205 */
[----:B------:R-:W0:Y:S02]  /*0430*/  SHFL.DOWN PT, R8, R5, 0x4, 0x1f ;  /* 0x08801f0005087f89 */ /* 0x000e2400000e0000 */
[----:B0-----:R-:W-:-:S05]  /*0440*/  IADD3 R8, PT, PT, R5, R8, RZ ;  /* 0x0000000805087210 */ /* 0x001fca0007ffe0ff */
[----:B------:R-:W0:Y:S02]  /*0450*/  SHFL.DOWN PT, R7, R8, 0x2, 0x1f ;  /* 0x08401f0008077f89 */ /* 0x000e2400000e0000 */
[----:B0-----:R-:W-:-:S05]  /*0460*/  IMAD.IADD R7, R8, 0x1, R7 ;  /* 0x0000000108077824 */ /* 0x001fca00078e0207 */
[----:B------:R0:W1:Y:S01]  /*0470*/  SHFL.DOWN PT, R4, R7, 0x1, 0x1f ;  /* 0x08201f0007047f89 */ /* 0x00006200000e0000 */
[----:B------:R-:W-:Y:S05]  /*0480*/  @P0 EXIT ;  /* 0x000000000000094d */ /* 0x000fea0003800000 */
[----:B------:R-:W2:Y:S01]  /*0490*/  LDC.64 R2, c[0x0][0x390] ;  /* 0x0000e400ff027b82 */ /* 0x000ea20000000a00 */
[----:B01----:R-:W-:Y:S02]  /*04a0*/  IMAD.IADD R7, R7, 0x1, R4 ;  /* 0x0000000107077824 */ /* 0x003fe400078e0204 */
[----:B--2---:R-:W-:-:S05]  /*04b0*/  IMAD.WIDE.U32 R2, R0, 0x4, R2 ;  /* 0x0000000400027825 */ /* 0x004fca00078e0002 */
[----:B------:R-:W-:Y:S01]  /*04c0*/  STG.E desc[UR6][R2.64], R7 ;  /* 0x0000000702007986 */ /* 0x000fe2000c101906 */
[----:B------:R-:W-:Y:S05]  /*04d0*/  EXIT ;  /* 0x000000000000794d */ /* 0x000fea0003800000 */
.L_x_3:
[----:B------:R-:W-:-:S00]  /*04e0*/  BRA `(.L_x_3) ;  /* 0xfffffffc00fc7947 */ /* 0x000fc0000383ffff */
[----:B------:R-:W-:-:S00]  /*04f0*/  NOP ;  /* 0x0000000000007918 */ /* 0x000fc00000000000 */
        /* <DEDUP_REMOVED lines=8> */
.L_x_4:


//--------------------- .nv.shared.reduce         --------------------------
	.section	.nv.shared.reduce,"aw",@nobits
	.sectionflags	@""
	.align	4
.nv.shared.reduce:
	.zero		5120


//--------------------- .nv.shared.reserved.0     --------------------------
	.section	.nv.shared.reserved.0,"aw",@nobits
	.weak		__nv_reservedSMEM_offset_0_alias
	.size		__nv_reservedSMEM_offset_0_alias, 0, 64
	.other		__nv_reservedSMEM_offset_0_alias,@"STO_CUDA_RESERVED_SHARED STV_DEFAULT"
__nv_reservedSMEM_offset_0_alias:
	.zero		0
	.zero		64


//--------------------- .nv.constant0.reduce      --------------------------
	.section	.nv.constant0.reduce,"a",@progbits
	.sectionflags	@""
	.align	4
.nv.constant0.reduce:
	.zero		920


//--------------------- SYMBOLS --------------------------

	.type		.nv.reservedSmem.offset0,@object
	.size		.nv.reservedSmem.offset0,0x4
	.type		.nv.reservedSmem.cap,@object
	.size		.nv.reservedSmem.cap,0x4
